//
// Generated by NVIDIA NVVM Compiler
//
// Compiler Build ID: CL-36424714
// Cuda compilation tools, release 13.0, V13.0.88
// Based on NVVM 20.0.0
//

.version 9.0
.target sm_100
.address_size 64

	// .globl	_Z8testLoopPfS_i

.visible .entry _Z8testLoopPfS_i(
	.param .u64 .ptr .align 1 _Z8testLoopPfS_i_param_0,
	.param .u64 .ptr .align 1 _Z8testLoopPfS_i_param_1,
	.param .u32 _Z8testLoopPfS_i_param_2
)
{
	.reg .pred 	%p<16>;
	.reg .b32 	%r<39>;
	.reg .b32 	%f<3>;
	.reg .b64 	%rd<21>;
	.reg .b64 	%fd<3>;

	ld.param.u64 	%rd2, [_Z8testLoopPfS_i_param_1];
	ld.param.u32 	%r19, [_Z8testLoopPfS_i_param_2];
	cvta.to.global.u64 	%rd1, %rd2;
	mov.u32 	%r20, %tid.x;
	mov.u32 	%r21, %ntid.x;
	mov.u32 	%r22, %ctaid.x;
	mad.lo.s32 	%r1, %r21, %r22, %r20;
	setp.ge.s32 	%p2, %r1, %r19;
	setp.lt.s32 	%p3, %r19, 3;
	or.pred  	%p4, %p2, %p3;
	@%p4 bra 	$L__BB0_19;
	add.s32 	%r24, %r19, -1;
	setp.lt.s32 	%p5, %r1, 1;
	setp.ge.s32 	%p6, %r1, %r24;
	or.pred  	%p1, %p5, %p6;
	cvt.rn.f32.u32 	%f2, %r1;
	cvt.f64.f32 	%fd1, %f2;
	add.f64 	%fd2, %fd1, 0d3FBF7CED916872B0;
	cvt.rn.f32.f64 	%f1, %fd2;
	mul.lo.s32 	%r2, %r19, %r1;
	add.s32 	%r3, %r19, -2;
	add.s32 	%r25, %r19, -3;
	and.b32  	%r4, %r3, 7;
	setp.lt.u32 	%p7, %r25, 7;
	mov.b32 	%r37, 1;
	@%p7 bra 	$L__BB0_7;
	and.b32  	%r27, %r3, -8;
	neg.s32 	%r35, %r27;
	mov.b32 	%r34, 0;
	mov.u32 	%r33, %r2;
$L__BB0_3:
	.pragma "nounroll";
	@%p1 bra 	$L__BB0_5;
	add.s32 	%r28, %r33, 1;
	mul.wide.u32 	%rd3, %r28, 4;
	add.s64 	%rd4, %rd1, %rd3;
	st.global.f32 	[%rd4], %f1;
	st.global.f32 	[%rd4+4], %f1;
	st.global.f32 	[%rd4+8], %f1;
	st.global.f32 	[%rd4+12], %f1;
	st.global.f32 	[%rd4+16], %f1;
	st.global.f32 	[%rd4+20], %f1;
	st.global.f32 	[%rd4+24], %f1;
	st.global.f32 	[%rd4+28], %f1;
$L__BB0_5:
	add.s32 	%r35, %r35, 8;
	add.s32 	%r34, %r34, 8;
	add.s32 	%r33, %r33, 8;
	setp.ne.s32 	%p8, %r35, 0;
	@%p8 bra 	$L__BB0_3;
	add.s32 	%r37, %r34, 1;
$L__BB0_7:
	setp.eq.s32 	%p9, %r4, 0;
	@%p9 bra 	$L__BB0_19;
	and.b32  	%r14, %r3, 3;
	setp.lt.u32 	%p10, %r4, 4;
	@%p10 bra 	$L__BB0_12;
	@%p1 bra 	$L__BB0_11;
	add.s32 	%r29, %r37, %r2;
	mul.wide.u32 	%rd5, %r29, 4;
	add.s64 	%rd6, %rd1, %rd5;
	st.global.f32 	[%rd6], %f1;
	cvt.u64.u32 	%rd7, %r2;
	cvt.u64.u32 	%rd8, %r37;
	add.s64 	%rd9, %rd8, %rd7;
	shl.b64 	%rd10, %rd9, 2;
	add.s64 	%rd11, %rd1, %rd10;
	st.global.f32 	[%rd11+4], %f1;
	st.global.f32 	[%rd11+8], %f1;
	st.global.f32 	[%rd11+12], %f1;
$L__BB0_11:
	add.s32 	%r37, %r37, 4;
$L__BB0_12:
	setp.eq.s32 	%p11, %r14, 0;
	@%p11 bra 	$L__BB0_19;
	setp.eq.s32 	%p12, %r14, 1;
	@%p12 bra 	$L__BB0_17;
	@%p1 bra 	$L__BB0_16;
	add.s32 	%r30, %r37, %r2;
	mul.wide.u32 	%rd12, %r30, 4;
	add.s64 	%rd13, %rd1, %rd12;
	st.global.f32 	[%rd13], %f1;
	cvt.u64.u32 	%rd14, %r2;
	cvt.u64.u32 	%rd15, %r37;
	add.s64 	%rd16, %rd15, %rd14;
	shl.b64 	%rd17, %rd16, 2;
	add.s64 	%rd18, %rd1, %rd17;
	st.global.f32 	[%rd18+4], %f1;
$L__BB0_16:
	add.s32 	%r37, %r37, 2;
$L__BB0_17:
	and.b32  	%r31, %r19, 1;
	setp.eq.b32 	%p13, %r31, 1;
	not.pred 	%p14, %p13;
	or.pred  	%p15, %p14, %p1;
	@%p15 bra 	$L__BB0_19;
	add.s32 	%r32, %r37, %r2;
	mul.wide.u32 	%rd19, %r32, 4;
	add.s64 	%rd20, %rd1, %rd19;
	st.global.f32 	[%rd20], %f1;
$L__BB0_19:
	ret;

}


// ===== COMPILED SASS (sm_100) =====

	.target	sm_100

	.elftype	@"ET_EXEC"


//--------------------- .note.nv.tkinfo           --------------------------
	.section	.note.nv.tkinfo,"",@"SHT_NOTE"
	.sectionflags	@"SHF_NOTE_NV_TKINFO"
	.tkinfo
        /*0018*/ 	.word	0x00000002
        /*0030*/ 	.string	""
        /*0030*/ 	.string	"ptxas"
        /*0030*/ 	.string	"Cuda compilation tools, release 13.0, V13.0.88"
        /*0030*/ 	.string	"Build cuda_13.0.r13.0/compiler.36424714_0"
        /*0030*/ 	.string	"-arch sm_100 -m 64 "



//--------------------- .note.nv.cuinfo           --------------------------
	.section	.note.nv.cuinfo,"",@"SHT_NOTE"
	.sectionflags	@"SHF_NOTE_NV_CUINFO"
        /*0018*/ 	.short	0x0002
        /*001a*/ 	.short	0x0064
        /*001c*/ 	.short	0x0082
	.zero		2


//--------------------- .nv.info                  --------------------------
	.section	.nv.info,"",@"SHT_CUDA_INFO"
	.align	4


	//----- nvinfo : EIATTR_REGCOUNT
	.align		4
        /*0000*/ 	.byte	0x04, 0x2f
        /*0002*/ 	.short	(.L_1 - .L_0)
	.align		4
.L_0:
        /*0004*/ 	.word	index@(_Z8testLoopPfS_i)
        /*0008*/ 	.word	0x0000000d


	//----- nvinfo : EIATTR_FRAME_SIZE
	.align		4
.L_1:
        /*000c*/ 	.byte	0x04, 0x11
        /*000e*/ 	.short	(.L_3 - .L_2)
	.align		4
.L_2:
        /*0010*/ 	.word	index@(_Z8testLoopPfS_i)
        /*0014*/ 	.word	0x00000000


	//----- nvinfo : EIATTR_MIN_STACK_SIZE
	.align		4
.L_3:
        /*0018*/ 	.byte	0x04, 0x12
        /*001a*/ 	.short	(.L_5 - .L_4)
	.align		4
.L_4:
        /*001c*/ 	.word	index@(_Z8testLoopPfS_i)
        /*0020*/ 	.word	0x00000000
.L_5:


//--------------------- .nv.compat                --------------------------
	.section	.nv.compat,"",@"SHT_CUDA_COMPAT_INFO"
	.align	4
        /*0000*/ 	.byte	0x02, 0x09, 0x00, 0x00, 0x02, 0x02, 0x01, 0x00, 0x02, 0x05, 0x05, 0x00, 0x03, 0x07, 0x01, 0x01
        /*0010*/ 	.byte	0x02, 0x03, 0x00, 0x00, 0x02, 0x06, 0x01, 0x00, 0x04, 0x0b, 0x08, 0x00, 0x01, 0x00, 0x00, 0x00
        /*0020*/ 	.byte	0x00, 0x00, 0x00, 0x00


//--------------------- .nv.info._Z8testLoopPfS_i --------------------------
	.section	.nv.info._Z8testLoopPfS_i,"",@"SHT_CUDA_INFO"
	.sectionflags	@""
	.align	4


	//----- nvinfo : EIATTR_CUDA_API_VERSION
	.align		4
        /*0000*/ 	.byte	0x04, 0x37
        /*0002*/ 	.short	(.L_7 - .L_6)
.L_6:
        /*0004*/ 	.word	0x00000082


	//----- nvinfo : EIATTR_KPARAM_INFO
	.align		4
.L_7:
        /*0008*/ 	.byte	0x04, 0x17
        /*000a*/ 	.short	(.L_9 - .L_8)
.L_8:
        /*000c*/ 	.word	0x00000000
        /*0010*/ 	.short	0x0002
        /*0012*/ 	.short	0x0010
        /*0014*/ 	.byte	0x00, 0xf0, 0x11, 0x00


	//----- nvinfo : EIATTR_KPARAM_INFO
	.align		4
.L_9:
        /*0018*/ 	.byte	0x04, 0x17
        /*001a*/ 	.short	(.L_11 - .L_10)
.L_10:
        /*001c*/ 	.word	0x00000000
        /*0020*/ 	.short	0x0001
        /*0022*/ 	.short	0x0008
        /*0024*/ 	.byte	0x00, 0xf5, 0x21, 0x00


	//----- nvinfo : EIATTR_KPARAM_INFO
	.align		4
.L_11:
        /*0028*/ 	.byte	0x04, 0x17
        /*002a*/ 	.short	(.L_13 - .L_12)
.L_12:
        /*002c*/ 	.word	0x00000000
        /*0030*/ 	.short	0x0000
        /*0032*/ 	.short	0x0000
        /*0034*/ 	.byte	0x00, 0xf5, 0x21, 0x00


	//----- nvinfo : EIATTR_SPARSE_MMA_MASK
	.align		4
.L_13:
        /*0038*/ 	.byte	0x03, 0x50
        /*003a*/ 	.short	0x0000


	//----- nvinfo : EIATTR_MAXREG_COUNT
	.align		4
        /*003c*/ 	.byte	0x03, 0x1b
        /*003e*/ 	.short	0x00ff


	//----- nvinfo : EIATTR_MERCURY_ISA_VERSION
	.align		4
        /*0040*/ 	.byte	0x03, 0x5f
        /*0042*/ 	.short	0x0101


	//----- nvinfo : EIATTR_VRC_CTA_INIT_COUNT
	.align		4
        /*0044*/ 	.byte	0x02, 0x4a
	.zero		1
	.zero		1


	//----- nvinfo : EIATTR_EXIT_INSTR_OFFSETS
	.align		4
        /*0048*/ 	.byte	0x04, 0x1c
        /*004a*/ 	.short	(.L_15 - .L_14)


	//   ....[0]....
.L_14:
        /*004c*/ 	.word	0x00000080


	//   ....[1]....
        /*0050*/ 	.word	0x00000330


	//   ....[2]....
        /*0054*/ 	.word	0x00000480


	//   ....[3]....
        /*0058*/ 	.word	0x000005c0


	//   ....[4]....
        /*005c*/ 	.word	0x00000610


	//----- nvinfo : EIATTR_CRS_STACK_SIZE
	.align		4
.L_15:
        /*0060*/ 	.byte	0x04, 0x1e
        /*0062*/ 	.short	(.L_17 - .L_16)
.L_16:
        /*0064*/ 	.word	0x00000000


	//----- nvinfo : EIATTR_CBANK_PARAM_SIZE
	.align		4
.L_17:
        /*0068*/ 	.byte	0x03, 0x19
        /*006a*/ 	.short	0x0014


	//----- nvinfo : EIATTR_PARAM_CBANK
	.align		4
        /*006c*/ 	.byte	0x04, 0x0a
        /*006e*/ 	.short	(.L_19 - .L_18)
	.align		4
.L_18:
        /*0070*/ 	.word	index@(.nv.constant0._Z8testLoopPfS_i)
        /*0074*/ 	.short	0x0380
        /*0076*/ 	.short	0x0014


	//----- nvinfo : EIATTR_SW_WAR
	.align		4
.L_19:
        /*0078*/ 	.byte	0x04, 0x36
        /*007a*/ 	.short	(.L_21 - .L_20)
.L_20:
        /*007c*/ 	.word	0x00000008
.L_21:


//--------------------- .nv.callgraph             --------------------------
	.section	.nv.callgraph,"",@"SHT_CUDA_CALLGRAPH"
	.align	4
	.sectionentsize	8
	.align		4
        /*0000*/ 	.word	0x00000000
	.align		4
        /*0004*/ 	.word	0xffffffff
	.align		4
        /*0008*/ 	.word	0x00000000
	.align		4
        /*000c*/ 	.word	0xfffffffe
	.align		4
        /*0010*/ 	.word	0x00000000
	.align		4
        /*0014*/ 	.word	0xfffffffd
	.align		4
        /*0018*/ 	.word	0x00000000
	.align		4
        /*001c*/ 	.word	0xfffffffc


//--------------------- .text._Z8testLoopPfS_i    --------------------------
	.section	.text._Z8testLoopPfS_i,"ax",@progbits
	.align	128
        .global         _Z8testLoopPfS_i
        .type           _Z8testLoopPfS_i,@function
        .size           _Z8testLoopPfS_i,(.L_x_11 - _Z8testLoopPfS_i)
        .other          _Z8testLoopPfS_i,@"STO_CUDA_ENTRY STV_DEFAULT"
_Z8testLoopPfS_i:
.text._Z8testLoopPfS_i:
[----:B------:R-:W-:Y:S01]  /*0000*/  LDC R1, c[0x0][0x37c] ;  /* 0x0000df00ff017b82 */ /* 0x000fe20000000800 */
[----:B------:R-:W0:Y:S07]  /*0010*/  S2R R6, SR_TID.X ;  /* 0x0000000000067919 */ /* 0x000e2e0000002100 */
[----:B------:R-:W1:Y:S01]  /*0020*/  LDC R9, c[0x0][0x390] ;  /* 0x0000e400ff097b82 */ /* 0x000e620000000800 */
[----:B------:R-:W0:Y:S01]  /*0030*/  LDCU UR4, c[0x0][0x360] ;  /* 0x00006c00ff0477ac */ /* 0x000e220008000800 */
[----:B------:R-:W0:Y:S01]  /*0040*/  S2R R3, SR_CTAID.X ;  /* 0x0000000000037919 */ /* 0x000e220000002500 */
[----:B-1----:R-:W-:Y:S01]  /*0050*/  ISETP.GE.AND P0, PT, R9, 0x3, PT ;  /* 0x000000030900780c */ /* 0x002fe20003f06270 */
[----:B0-----:R-:W-:-:S05]  /*0060*/  IMAD R6, R3, UR4, R6 ;  /* 0x0000000403067c24 */ /* 0x001fca000f8e0206 */
[----:B------:R-:W-:-:S13]  /*0070*/  ISETP.GE.OR P0, PT, R6, R9, !P0 ;  /* 0x000000090600720c */ /* 0x000fda0004706670 */
[----:B------:R-:W-:Y:S05]  /*0080*/  @P0 EXIT ;  /* 0x000000000000094d */ /* 0x000fea0003800000 */
[----:B------:R-:W-:Y:S01]  /*0090*/  I2FP.F32.U32 R2, R6 ;  /* 0x0000000600027245 */ /* 0x000fe20000201000 */
[----:B------:R-:W-:Y:S01]  /*00a0*/  UMOV UR4, 0x916872b0 ;  /* 0x916872b000047882 */ /* 0x000fe20000000000 */
[----:B------:R-:W-:Y:S01]  /*00b0*/  UMOV UR5, 0x3fbf7ced ;  /* 0x3fbf7ced00057882 */ /* 0x000fe20000000000 */
[----:B------:R-:W-:Y:S01]  /*00c0*/  VIADD R7, R9, 0xffffffff ;  /* 0xffffffff09077836 */ /* 0x000fe20000000000 */
[----:B------:R-:W0:Y:S02]  /*00d0*/  LDCU.64 UR6, c[0x0][0x358] ;  /* 0x00006b00ff0677ac */ /* 0x000e240008000a00 */
[----:B------:R-:W1:Y:S02]  /*00e0*/  F2F.F64.F32 R2, R2 ;  /* 0x0000000200027310 */ /* 0x000e640000201800 */
[----:B------:R-:W-:-:S04]  /*00f0*/  ISETP.GE.AND P0, PT, R6, R7, PT ;  /* 0x000000070600720c */ /* 0x000fc80003f06270 */
[C---:B------:R-:W-:Y:S01]  /*0100*/  ISETP.LT.OR P0, PT, R6.reuse, 0x1, P0 ;  /* 0x000000010600780c */ /* 0x040fe20000701670 */
[----:B-1----:R-:W-:Y:S01]  /*0110*/  DADD R4, R2, UR4 ;  /* 0x0000000402047e29 */ /* 0x002fe20008000000 */
[----:B------:R-:W-:Y:S01]  /*0120*/  UMOV UR4, 0x1 ;  /* 0x0000000100047882 */ /* 0x000fe20000000000 */
[----:B------:R-:W-:Y:S02]  /*0130*/  VIADD R3, R9, 0xfffffffd ;  /* 0xfffffffd09037836 */ /* 0x000fe40000000000 */
[----:B------:R-:W-:Y:S02]  /*0140*/  IMAD R2, R6, R9, RZ ;  /* 0x0000000906027224 */ /* 0x000fe400078e02ff */
[----:B------:R1:W2:Y:S01]  /*0150*/  F2F.F32.F64 R0, R4 ;  /* 0x0000000400007310 */ /* 0x0002a20000301000 */
[----:B------:R-:W-:Y:S01]  /*0160*/  ISETP.GE.U32.AND P1, PT, R3, 0x7, PT ;  /* 0x000000070300780c */ /* 0x000fe20003f26070 */
[----:B------:R-:W-:-:S05]  /*0170*/  VIADD R3, R9, 0xfffffffe ;  /* 0xfffffffe09037836 */ /* 0x000fca0000000000 */
[----:B------:R-:W-:-:S07]  /*0180*/  LOP3.LUT R8, R3, 0x7, RZ, 0xc0, !PT ;  /* 0x0000000703087812 */ /* 0x000fce00078ec0ff */
[----:B01----:R-:W-:Y:S05]  /*0190*/  @!P1 BRA `(.L_x_0) ;  /* 0x0000000000609947 */ /* 0x003fea0003800000 */
[----:B------:R-:W0:Y:S01]  /*01a0*/  LDC.64 R6, c[0x0][0x388] ;  /* 0x0000e200ff067b82 */ /* 0x000e220000000a00 */
[----:B------:R-:W-:Y:S01]  /*01b0*/  LOP3.LUT R4, R3, 0xfffffff8, RZ, 0xc0, !PT ;  /* 0xfffffff803047812 */ /* 0x000fe200078ec0ff */
[----:B------:R-:W-:Y:S01]  /*01c0*/  IMAD.MOV.U32 R10, RZ, RZ, R2 ;  /* 0x000000ffff0a7224 */ /* 0x000fe200078e0002 */
[----:B------:R-:W-:-:S03]  /*01d0*/  UMOV UR4, URZ ;  /* 0x000000ff00047c82 */ /* 0x000fc60008000000 */
[----:B------:R-:W-:-:S07]  /*01e0*/  IMAD.MOV R9, RZ, RZ, -R4 ;  /* 0x000000ffff097224 */ /* 0x000fce00078e0a04 */
.L_x_3:
[----:B------:R-:W-:Y:S01]  /*01f0*/  VIADD R9, R9, 0x8 ;  /* 0x0000000809097836 */ /* 0x000fe20000000000 */
[----:B------:R-:W-:Y:S01]  /*0200*/  UIADD3 UR4, UPT, UPT, UR4, 0x8, URZ ;  /* 0x0000000804047890 */ /* 0x000fe2000fffe0ff */
[----:B------:R-:W-:Y:S03]  /*0210*/  BSSY.RECONVERGENT B0, `(.L_x_1) ;  /* 0x000000d000007945 */ /* 0x000fe60003800200 */
[----:B------:R-:W-:Y:S01]  /*0220*/  ISETP.NE.AND P1, PT, R9, RZ, PT ;  /* 0x000000ff0900720c */ /* 0x000fe20003f25270 */
[----:B-1----:R-:W-:-:S12]  /*0230*/  @P0 BRA `(.L_x_2) ;  /* 0x0000000000280947 */ /* 0x002fd80003800000 */
[----:B------:R-:W-:-:S04]  /*0240*/  VIADD R5, R10, 0x1 ;  /* 0x000000010a057836 */ /* 0x000fc80000000000 */
[----:B0-----:R-:W-:-:S05]  /*0250*/  IMAD.WIDE.U32 R4, R5, 0x4, R6 ;  /* 0x0000000405047825 */ /* 0x001fca00078e0006 */
[----:B--2---:R1:W-:Y:S04]  /*0260*/  STG.E desc[UR6][R4.64], R0 ;  /* 0x0000000004007986 */ /* 0x0043e8000c101906 */
[----:B------:R1:W-:Y:S04]  /*0270*/  STG.E desc[UR6][R4.64+0x4], R0 ;  /* 0x0000040004007986 */ /* 0x0003e8000c101906 */
[----:B------:R1:W-:Y:S04]  /*0280*/  STG.E desc[UR6][R4.64+0x8], R0 ;  /* 0x0000080004007986 */ /* 0x0003e8000c101906 */
[----:B------:R1:W-:Y:S04]  /*0290*/  STG.E desc[UR6][R4.64+0xc], R0 ;  /* 0x00000c0004007986 */ /* 0x0003e8000c101906 */
[----:B------:R1:W-:Y:S04]  /*02a0*/  STG.E desc[UR6][R4.64+0x10], R0 ;  /* 0x0000100004007986 */ /* 0x0003e8000c101906 */
[----:B------:R1:W-:Y:S04]  /*02b0*/  STG.E desc[UR6][R4.64+0x14], R0 ;  /* 0x0000140004007986 */ /* 0x0003e8000c101906 */
[----:B------:R1:W-:Y:S04]  /*02c0*/  STG.E desc[UR6][R4.64+0x18], R0 ;  /* 0x0000180004007986 */ /* 0x0003e8000c101906 */
[----:B------:R1:W-:Y:S02]  /*02d0*/  STG.E desc[UR6][R4.64+0x1c], R0 ;  /* 0x00001c0004007986 */ /* 0x0003e4000c101906 */
.L_x_2:
[----:B------:R-:W-:Y:S05]  /*02e0*/  BSYNC.RECONVERGENT B0 ;  /* 0x0000000000007941 */ /* 0x000fea0003800200 */
.L_x_1:
[----:B------:R-:W-:Y:S01]  /*02f0*/  VIADD R10, R10, 0x8 ;  /* 0x000000080a0a7836 */ /* 0x000fe20000000000 */
[----:B------:R-:W-:Y:S06]  /*0300*/  @P1 BRA `(.L_x_3) ;  /* 0xfffffffc00b81947 */ /* 0x000fec000383ffff */
[----:B------:R-:W-:-:S12]  /*0310*/  UIADD3 UR4, UPT, UPT, UR4, 0x1, URZ ;  /* 0x0000000104047890 */ /* 0x000fd8000fffe0ff */
.L_x_0:
[----:B------:R-:W-:-:S13]  /*0320*/  ISETP.NE.AND P1, PT, R8, RZ, PT ;  /* 0x000000ff0800720c */ /* 0x000fda0003f25270 */
[----:B------:R-:W-:Y:S05]  /*0330*/  @!P1 EXIT ;  /* 0x000000000000994d */ /* 0x000fea0003800000 */
[----:B------:R-:W-:Y:S02]  /*0340*/  ISETP.GE.U32.AND P1, PT, R8, 0x4, PT ;  /* 0x000000040800780c */ /* 0x000fe40003f26070 */
[----:B------:R-:W-:-:S11]  /*0350*/  LOP3.LUT R3, R3, 0x3, RZ, 0xc0, !PT ;  /* 0x0000000303037812 */ /* 0x000fd600078ec0ff */
[----:B------:R-:W-:Y:S05]  /*0360*/  @!P1 BRA `(.L_x_4) ;  /* 0x0000000000409947 */ /* 0x000fea0003800000 */
[----:B------:R-:W-:Y:S04]  /*0370*/  BSSY.RECONVERGENT B0, `(.L_x_5) ;  /* 0x000000e000007945 */ /* 0x000fe80003800200 */
[----:B------:R-:W-:Y:S05]  /*0380*/  @P0 BRA `(.L_x_6) ;  /* 0x0000000000300947 */ /* 0x000fea0003800000 */
[----:B-1----:R-:W1:Y:S01]  /*0390*/  LDC.64 R4, c[0x0][0x388] ;  /* 0x0000e200ff047b82 */ /* 0x002e620000000a00 */
[----:B------:R-:W3:Y:S01]  /*03a0*/  LDCU.64 UR8, c[0x0][0x388] ;  /* 0x00007100ff0877ac */ /* 0x000ee20008000a00 */
[C---:B------:R-:W-:Y:S01]  /*03b0*/  IADD3 R8, P1, PT, R2.reuse, UR4, RZ ;  /* 0x0000000402087c10 */ /* 0x040fe2000ff3e0ff */
[----:B0-----:R-:W-:-:S04]  /*03c0*/  VIADD R7, R2, UR4 ;  /* 0x0000000402077c36 */ /* 0x001fc80008000000 */
[----:B------:R-:W-:Y:S01]  /*03d0*/  IMAD.X R9, RZ, RZ, RZ, P1 ;  /* 0x000000ffff097224 */ /* 0x000fe200008e06ff */
[----:B---3--:R-:W-:Y:S01]  /*03e0*/  LEA R6, P1, R8, UR8, 0x2 ;  /* 0x0000000808067c11 */ /* 0x008fe2000f8210ff */
[----:B-1----:R-:W-:-:S03]  /*03f0*/  IMAD.WIDE.U32 R4, R7, 0x4, R4 ;  /* 0x0000000407047825 */ /* 0x002fc600078e0004 */
[----:B------:R-:W-:Y:S02]  /*0400*/  LEA.HI.X R7, R8, UR9, R9, 0x2, P1 ;  /* 0x0000000908077c11 */ /* 0x000fe400088f1409 */
[----:B--2---:R3:W-:Y:S04]  /*0410*/  STG.E desc[UR6][R4.64], R0 ;  /* 0x0000000004007986 */ /* 0x0047e8000c101906 */
[----:B------:R3:W-:Y:S04]  /*0420*/  STG.E desc[UR6][R6.64+0x4], R0 ;  /* 0x0000040006007986 */ /* 0x0007e8000c101906 */
[----:B------:R3:W-:Y:S04]  /*0430*/  STG.E desc[UR6][R6.64+0x8], R0 ;  /* 0x0000080006007986 */ /* 0x0007e8000c101906 */
[----:B------:R3:W-:Y:S02]  /*0440*/  STG.E desc[UR6][R6.64+0xc], R0 ;  /* 0x00000c0006007986 */ /* 0x0007e4000c101906 */
.L_x_6:
[----:B------:R-:W-:Y:S05]  /*0450*/  BSYNC.RECONVERGENT B0 ;  /* 0x0000000000007941 */ /* 0x000fea0003800200 */
.L_x_5:
[----:B------:R-:W-:-:S12]  /*0460*/  UIADD3 UR4, UPT, UPT, UR4, 0x4, URZ ;  /* 0x0000000404047890 */ /* 0x000fd8000fffe0ff */
.L_x_4:
[----:B------:R-:W-:-:S13]  /*0470*/  ISETP.NE.AND P1, PT, R3, RZ, PT ;  /* 0x000000ff0300720c */ /* 0x000fda0003f25270 */
[----:B------:R-:W-:Y:S05]  /*0480*/  @!P1 EXIT ;  /* 0x000000000000994d */ /* 0x000fea0003800000 */
[----:B------:R-:W-:-:S13]  /*0490*/  ISETP.NE.AND P1, PT, R3, 0x1, PT ;  /* 0x000000010300780c */ /* 0x000fda0003f25270 */
[----:B------:R-:W-:Y:S05]  /*04a0*/  @!P1 BRA `(.L_x_7) ;  /* 0x0000000000389947 */ /* 0x000fea0003800000 */
[----:B------:R-:W-:Y:S04]  /*04b0*/  BSSY.RECONVERGENT B0, `(.L_x_8) ;  /* 0x000000c000007945 */ /* 0x000fe80003800200 */
[----:B------:R-:W-:Y:S05]  /*04c0*/  @P0 BRA `(.L_x_9) ;  /* 0x0000000000280947 */ /* 0x000fea0003800000 */
[----:B-1-3--:R-:W1:Y:S01]  /*04d0*/  LDC.64 R4, c[0x0][0x388] ;  /* 0x0000e200ff047b82 */ /* 0x00ae620000000a00 */
[----:B------:R-:W3:Y:S01]  /*04e0*/  LDCU.64 UR8, c[0x0][0x388] ;  /* 0x00007100ff0877ac */ /* 0x000ee20008000a00 */
[C---:B0-----:R-:W-:Y:S01]  /*04f0*/  IADD3 R7, P1, PT, R2.reuse, UR4, RZ ;  /* 0x0000000402077c10 */ /* 0x041fe2000ff3e0ff */
[----:B------:R-:W-:-:S04]  /*0500*/  VIADD R3, R2, UR4 ;  /* 0x0000000402037c36 */ /* 0x000fc80008000000 */
[----:B------:R-:W-:Y:S01]  /*0510*/  IMAD.X R8, RZ, RZ, RZ, P1 ;  /* 0x000000ffff087224 */ /* 0x000fe200008e06ff */
[----:B---3--:R-:W-:-:S04]  /*0520*/  LEA R6, P1, R7, UR8, 0x2 ;  /* 0x0000000807067c11 */ /* 0x008fc8000f8210ff */
[----:B------:R-:W-:Y:S01]  /*0530*/  LEA.HI.X R7, R7, UR9, R8, 0x2, P1 ;  /* 0x0000000907077c11 */ /* 0x000fe200088f1408 */
[----:B-1----:R-:W-:-:S05]  /*0540*/  IMAD.WIDE.U32 R4, R3, 0x4, R4 ;  /* 0x0000000403047825 */ /* 0x002fca00078e0004 */
[----:B--2---:R4:W-:Y:S04]  /*0550*/  STG.E desc[UR6][R4.64], R0 ;  /* 0x0000000004007986 */ /* 0x0049e8000c101906 */
[----:B------:R4:W-:Y:S02]  /*0560*/  STG.E desc[UR6][R6.64+0x4], R0 ;  /* 0x0000040006007986 */ /* 0x0009e4000c101906 */
.L_x_9:
[----:B------:R-:W-:Y:S05]  /*0570*/  BSYNC.RECONVERGENT B0 ;  /* 0x0000000000007941 */ /* 0x000fea0003800200 */
.L_x_8:
[----:B------:R-:W-:-:S12]  /*0580*/  UIADD3 UR4, UPT, UPT, UR4, 0x2, URZ ;  /* 0x0000000204047890 */ /* 0x000fd8000fffe0ff */
.L_x_7:
[----:B------:R-:W5:Y:S02]  /*0590*/  LDC R3, c[0x0][0x390] ;  /* 0x0000e400ff037b82 */ /* 0x000f640000000800 */
[----:B-----5:R-:W-:-:S04]  /*05a0*/  LOP3.LUT R3, R3, 0x1, RZ, 0xc0, !PT ;  /* 0x0000000103037812 */ /* 0x020fc800078ec0ff */
[----:B------:R-:W-:-:S13]  /*05b0*/  ISETP.NE.U32.OR P0, PT, R3, 0x1, P0 ;  /* 0x000000010300780c */ /* 0x000fda0000705470 */
[----:B------:R-:W-:Y:S05]  /*05c0*/  @P0 EXIT ;  /* 0x000000000000094d */ /* 0x000fea0003800000 */
[----:B-1-34-:R-:W1:Y:S01]  /*05d0*/  LDC.64 R4, c[0x0][0x388] ;  /* 0x0000e200ff047b82 */ /* 0x01ae620000000a00 */
[----:B------:R-:W-:-:S04]  /*05e0*/  VIADD R3, R2, UR4 ;  /* 0x0000000402037c36 */ /* 0x000fc80008000000 */
[----:B-1----:R-:W-:-:S05]  /*05f0*/  IMAD.WIDE.U32 R2, R3, 0x4, R4 ;  /* 0x0000000403027825 */ /* 0x002fca00078e0004 */
[----:B--2---:R-:W-:Y:S01]  /*0600*/  STG.E desc[UR6][R2.64], R0 ;  /* 0x0000000002007986 */ /* 0x004fe2000c101906 */
[----:B------:R-:W-:Y:S05]  /*0610*/  EXIT ;  /* 0x000000000000794d */ /* 0x000fea0003800000 */
.L_x_10:
[----:B------:R-:W-:-:S00]  /*0620*/  BRA `(.L_x_10) ;  /* 0xfffffffc00fc7947 */ /* 0x000fc0000383ffff */
[----:B------:R-:W-:-:S00]  /*0630*/  NOP ;  /* 0x0000000000007918 */ /* 0x000fc00000000000 */
        /* <DEDUP_REMOVED lines=12> */
.L_x_11:


//--------------------- .nv.shared.reserved.0     --------------------------
	.section	.nv.shared.reserved.0,"aw",@nobits
	.weak		__nv_reservedSMEM_offset_0_alias
	.size		__nv_reservedSMEM_offset_0_alias, 0, 64
	.other		__nv_reservedSMEM_offset_0_alias,@"STO_CUDA_RESERVED_SHARED STV_DEFAULT"
__nv_reservedSMEM_offset_0_alias:
	.zero		0
	.zero		64


//--------------------- .nv.constant0._Z8testLoopPfS_i --------------------------
	.section	.nv.constant0._Z8testLoopPfS_i,"a",@progbits
	.sectionflags	@""
	.align	4
.nv.constant0._Z8testLoopPfS_i:
	.zero		916


//--------------------- SYMBOLS --------------------------

	.type		.nv.reservedSmem.offset0,@object
	.size		.nv.reservedSmem.offset0,0x4
